//
// Generated by NVIDIA NVVM Compiler
//
// Compiler Build ID: CL-36424714
// Cuda compilation tools, release 13.0, V13.0.88
// Based on NVVM 20.0.0
//

.version 9.0
.target sm_100
.address_size 64

	// .globl	_Z4vaddPf
.extern .func  (.param .b32 func_retval0) vprintf
(
	.param .b64 vprintf_param_0,
	.param .b64 vprintf_param_1
)
;
.global .align 1 .b8 $str[15] = {105, 95, 49, 58, 37, 100, 32, 105, 95, 50, 58, 37, 100, 10};
.global .align 1 .b8 $str$1[8] = {105, 100, 120, 58, 32, 37, 100};

.visible .entry _Z4vaddPf(
	.param .u64 .ptr .align 1 _Z4vaddPf_param_0
)
{
	.local .align 8 .b8 	__local_depot0[8];
	.reg .b64 	%SP;
	.reg .b64 	%SPL;
	.reg .b32 	%r<10>;
	.reg .b64 	%rd<5>;

	mov.u64 	%SPL, __local_depot0;
	cvta.local.u64 	%SP, %SPL;
	add.u64 	%rd1, %SP, 0;
	add.u64 	%rd2, %SPL, 0;
	mov.u32 	%r1, %ctaid.x;
	mov.u32 	%r2, %ntid.x;
	mul.lo.s32 	%r3, %r2, %r1;
	shl.b32 	%r4, %r3, 1;
	mov.u32 	%r5, %tid.x;
	add.s32 	%r6, %r4, %r5;
	add.s32 	%r7, %r6, %r2;
	st.local.v2.u32 	[%rd2], {%r6, %r7};
	mov.u64 	%rd3, $str;
	cvta.global.u64 	%rd4, %rd3;
	{ // callseq 0, 0
	.param .b64 param0;
	st.param.b64 	[param0], %rd4;
	.param .b64 param1;
	st.param.b64 	[param1], %rd1;
	.param .b32 retval0;
	call.uni (retval0), 
	vprintf, 
	(
	param0, 
	param1
	);
	ld.param.b32 	%r8, [retval0];
	} // callseq 0
	ret;

}
	// .globl	_Z6if_divv
.visible .entry _Z6if_divv()
{
	.local .align 8 .b8 	__local_depot1[8];
	.reg .b64 	%SP;
	.reg .b64 	%SPL;
	.reg .pred 	%p<2>;
	.reg .b32 	%r<10>;
	.reg .b64 	%rd<9>;

	mov.u64 	%SPL, __local_depot1;
	cvta.local.u64 	%SP, %SPL;
	add.u64 	%rd1, %SP, 0;
	add.u64 	%rd2, %SPL, 0;
	mov.u32 	%r1, %ntid.x;
	mov.u32 	%r2, %ctaid.x;
	mov.u32 	%r3, %tid.x;
	mad.lo.s32 	%r4, %r1, %r2, %r3;
	and.b32  	%r5, %r4, 1;
	setp.eq.b32 	%p1, %r5, 1;
	st.local.u32 	[%rd2], %r4;
	@%p1 bra 	$L__BB1_2;
	mov.u64 	%rd6, $str$1;
	cvta.global.u64 	%rd7, %rd6;
	{ // callseq 2, 0
	.param .b64 param0;
	st.param.b64 	[param0], %rd7;
	.param .b64 param1;
	st.param.b64 	[param1], %rd1;
	.param .b32 retval0;
	call.uni (retval0), 
	vprintf, 
	(
	param0, 
	param1
	);
	ld.param.b32 	%r8, [retval0];
	} // callseq 2
	bra.uni 	$L__BB1_3;
$L__BB1_2:
	mov.u64 	%rd3, $str$1;
	cvta.global.u64 	%rd4, %rd3;
	{ // callseq 1, 0
	.param .b64 param0;
	st.param.b64 	[param0], %rd4;
	.param .b64 param1;
	st.param.b64 	[param1], %rd1;
	.param .b32 retval0;
	call.uni (retval0), 
	vprintf, 
	(
	param0, 
	param1
	);
	ld.param.b32 	%r6, [retval0];
	} // callseq 1
$L__BB1_3:
	ret;

}


// ===== COMPILED SASS (sm_100) =====

	.target	sm_100

	.elftype	@"ET_EXEC"


//--------------------- .note.nv.tkinfo           --------------------------
	.section	.note.nv.tkinfo,"",@"SHT_NOTE"
	.sectionflags	@"SHF_NOTE_NV_TKINFO"
	.tkinfo
        /*0018*/ 	.word	0x00000002
        /*0030*/ 	.string	""
        /*0030*/ 	.string	"ptxas"
        /*0030*/ 	.string	"Cuda compilation tools, release 13.0, V13.0.88"
        /*0030*/ 	.string	"Build cuda_13.0.r13.0/compiler.36424714_0"
        /*0030*/ 	.string	"-arch sm_100 -m 64 "



//--------------------- .note.nv.cuinfo           --------------------------
	.section	.note.nv.cuinfo,"",@"SHT_NOTE"
	.sectionflags	@"SHF_NOTE_NV_CUINFO"
        /*0018*/ 	.short	0x0002
        /*001a*/ 	.short	0x0064
        /*001c*/ 	.short	0x0082
	.zero		2


//--------------------- .nv.info                  --------------------------
	.section	.nv.info,"",@"SHT_CUDA_INFO"
	.align	4


	//----- nvinfo : EIATTR_REGCOUNT
	.align		4
        /*0000*/ 	.byte	0x04, 0x2f
        /*0002*/ 	.short	(.L_3 - .L_2)
	.align		4
.L_2:
        /*0004*/ 	.word	index@(_Z4vaddPf)
        /*0008*/ 	.word	0x00000018


	//----- nvinfo : EIATTR_FRAME_SIZE
	.align		4
.L_3:
        /*000c*/ 	.byte	0x04, 0x11
        /*000e*/ 	.short	(.L_5 - .L_4)
	.align		4
.L_4:
        /*0010*/ 	.word	index@(_Z4vaddPf)
        /*0014*/ 	.word	0x00000008


	//----- nvinfo : EIATTR_REGCOUNT
	.align		4
.L_5:
        /*0018*/ 	.byte	0x04, 0x2f
        /*001a*/ 	.short	(.L_7 - .L_6)
	.align		4
.L_6:
        /*001c*/ 	.word	index@(_Z6if_divv)
        /*0020*/ 	.word	0x00000018


	//----- nvinfo : EIATTR_FRAME_SIZE
	.align		4
.L_7:
        /*0024*/ 	.byte	0x04, 0x11
        /*0026*/ 	.short	(.L_9 - .L_8)
	.align		4
.L_8:
        /*0028*/ 	.word	index@(_Z6if_divv)
        /*002c*/ 	.word	0x00000008


	//----- nvinfo : EIATTR_MIN_STACK_SIZE
	.align		4
.L_9:
        /*0030*/ 	.byte	0x04, 0x12
        /*0032*/ 	.short	(.L_11 - .L_10)
	.align		4
.L_10:
        /*0034*/ 	.word	index@(_Z6if_divv)
        /*0038*/ 	.word	0x00000008


	//----- nvinfo : EIATTR_MIN_STACK_SIZE
	.align		4
.L_11:
        /*003c*/ 	.byte	0x04, 0x12
        /*003e*/ 	.short	(.L_13 - .L_12)
	.align		4
.L_12:
        /*0040*/ 	.word	index@(_Z4vaddPf)
        /*0044*/ 	.word	0x00000008
.L_13:


//--------------------- .nv.compat                --------------------------
	.section	.nv.compat,"",@"SHT_CUDA_COMPAT_INFO"
	.align	4
        /*0000*/ 	.byte	0x02, 0x09, 0x00, 0x00, 0x02, 0x02, 0x01, 0x00, 0x02, 0x05, 0x05, 0x00, 0x03, 0x07, 0x01, 0x01
        /*0010*/ 	.byte	0x02, 0x03, 0x00, 0x00, 0x02, 0x06, 0x01, 0x00, 0x04, 0x0b, 0x08, 0x00, 0x09, 0x00, 0x00, 0x00
        /*0020*/ 	.byte	0x00, 0x00, 0x00, 0x00


//--------------------- .nv.info._Z6if_divv       --------------------------
	.section	.nv.info._Z6if_divv,"",@"SHT_CUDA_INFO"
	.sectionflags	@""
	.align	4


	//----- nvinfo : EIATTR_CUDA_API_VERSION
	.align		4
        /*0000*/ 	.byte	0x04, 0x37
        /*0002*/ 	.short	(.L_15 - .L_14)
.L_14:
        /*0004*/ 	.word	0x00000082


	//----- nvinfo : EIATTR_SPARSE_MMA_MASK
	.align		4
.L_15:
        /*0008*/ 	.byte	0x03, 0x50
        /*000a*/ 	.short	0x0000


	//----- nvinfo : EIATTR_MAXREG_COUNT
	.align		4
        /*000c*/ 	.byte	0x03, 0x1b
        /*000e*/ 	.short	0x00ff


	//----- nvinfo : EIATTR_EXTERNS
	.align		4
        /*0010*/ 	.byte	0x04, 0x0f
        /*0012*/ 	.short	(.L_17 - .L_16)


	//   ....[0]....
	.align		4
.L_16:
        /*0014*/ 	.word	index@(vprintf)


	//----- nvinfo : EIATTR_MERCURY_ISA_VERSION
	.align		4
.L_17:
        /*0018*/ 	.byte	0x03, 0x5f
        /*001a*/ 	.short	0x0101


	//----- nvinfo : EIATTR_VRC_CTA_INIT_COUNT
	.align		4
        /*001c*/ 	.byte	0x02, 0x4a
	.zero		1
	.zero		1


	//----- nvinfo : EIATTR_SYSCALL_OFFSETS
	.align		4
        /*0020*/ 	.byte	0x04, 0x46
        /*0022*/ 	.short	(.L_19 - .L_18)


	//   ....[0]....
.L_18:
        /*0024*/ 	.word	0x00000140


	//   ....[1]....
        /*0028*/ 	.word	0x000001c0


	//----- nvinfo : EIATTR_EXIT_INSTR_OFFSETS
	.align		4
.L_19:
        /*002c*/ 	.byte	0x04, 0x1c
        /*002e*/ 	.short	(.L_21 - .L_20)


	//   ....[0]....
.L_20:
        /*0030*/ 	.word	0x00000150


	//   ....[1]....
        /*0034*/ 	.word	0x000001d0


	//----- nvinfo : EIATTR_CRS_STACK_SIZE
	.align		4
.L_21:
        /*0038*/ 	.byte	0x04, 0x1e
        /*003a*/ 	.short	(.L_23 - .L_22)
.L_22:
        /*003c*/ 	.word	0x00000000


	//----- nvinfo : EIATTR_SW_WAR
	.align		4
.L_23:
        /*0040*/ 	.byte	0x04, 0x36
        /*0042*/ 	.short	(.L_25 - .L_24)
.L_24:
        /*0044*/ 	.word	0x00000008
.L_25:


//--------------------- .nv.info._Z4vaddPf        --------------------------
	.section	.nv.info._Z4vaddPf,"",@"SHT_CUDA_INFO"
	.sectionflags	@""
	.align	4


	//----- nvinfo : EIATTR_CUDA_API_VERSION
	.align		4
        /*0000*/ 	.byte	0x04, 0x37
        /*0002*/ 	.short	(.L_27 - .L_26)
.L_26:
        /*0004*/ 	.word	0x00000082


	//----- nvinfo : EIATTR_KPARAM_INFO
	.align		4
.L_27:
        /*0008*/ 	.byte	0x04, 0x17
        /*000a*/ 	.short	(.L_29 - .L_28)
.L_28:
        /*000c*/ 	.word	0x00000000
        /*0010*/ 	.short	0x0000
        /*0012*/ 	.short	0x0000
        /*0014*/ 	.byte	0x00, 0xf5, 0x21, 0x00


	//----- nvinfo : EIATTR_SPARSE_MMA_MASK
	.align		4
.L_29:
        /*0018*/ 	.byte	0x03, 0x50
        /*001a*/ 	.short	0x0000


	//----- nvinfo : EIATTR_MAXREG_COUNT
	.align		4
        /*001c*/ 	.byte	0x03, 0x1b
        /*001e*/ 	.short	0x00ff


	//----- nvinfo : EIATTR_EXTERNS
	.align		4
        /*0020*/ 	.byte	0x04, 0x0f
        /*0022*/ 	.short	(.L_31 - .L_30)


	//   ....[0]....
	.align		4
.L_30:
        /*0024*/ 	.word	index@(vprintf)


	//----- nvinfo : EIATTR_MERCURY_ISA_VERSION
	.align		4
.L_31:
        /*0028*/ 	.byte	0x03, 0x5f
        /*002a*/ 	.short	0x0101


	//----- nvinfo : EIATTR_VRC_CTA_INIT_COUNT
	.align		4
        /*002c*/ 	.byte	0x02, 0x4a
	.zero		1
	.zero		1


	//----- nvinfo : EIATTR_SYSCALL_OFFSETS
	.align		4
        /*0030*/ 	.byte	0x04, 0x46
        /*0032*/ 	.short	(.L_33 - .L_32)


	//   ....[0]....
.L_32:
        /*0034*/ 	.word	0x00000130


	//----- nvinfo : EIATTR_EXIT_INSTR_OFFSETS
	.align		4
.L_33:
        /*0038*/ 	.byte	0x04, 0x1c
        /*003a*/ 	.short	(.L_35 - .L_34)


	//   ....[0]....
.L_34:
        /*003c*/ 	.word	0x00000140


	//----- nvinfo : EIATTR_CBANK_PARAM_SIZE
	.align		4
.L_35:
        /*0040*/ 	.byte	0x03, 0x19
        /*0042*/ 	.short	0x0008


	//----- nvinfo : EIATTR_PARAM_CBANK
	.align		4
        /*0044*/ 	.byte	0x04, 0x0a
        /*0046*/ 	.short	(.L_37 - .L_36)
	.align		4
.L_36:
        /*0048*/ 	.word	index@(.nv.constant0._Z4vaddPf)
        /*004c*/ 	.short	0x0380
        /*004e*/ 	.short	0x0008


	//----- nvinfo : EIATTR_SW_WAR
	.align		4
.L_37:
        /*0050*/ 	.byte	0x04, 0x36
        /*0052*/ 	.short	(.L_39 - .L_38)
.L_38:
        /*0054*/ 	.word	0x00000008
.L_39:


//--------------------- .nv.callgraph             --------------------------
	.section	.nv.callgraph,"",@"SHT_CUDA_CALLGRAPH"
	.align	4
	.sectionentsize	8
	.align		4
        /*0000*/ 	.word	0x00000000
	.align		4
        /*0004*/ 	.word	0xffffffff
	.align		4
        /*0008*/ 	.word	index@(_Z6if_divv)
	.align		4
        /*000c*/ 	.word	index@(vprintf)
	.align		4
        /*0010*/ 	.word	index@(_Z4vaddPf)
	.align		4
        /*0014*/ 	.word	index@(vprintf)
	.align		4
        /*0018*/ 	.word	0x00000000
	.align		4
        /*001c*/ 	.word	0xfffffffe
	.align		4
        /*0020*/ 	.word	0x00000000
	.align		4
        /*0024*/ 	.word	0xfffffffd
	.align		4
        /*0028*/ 	.word	0x00000000
	.align		4
        /*002c*/ 	.word	0xfffffffc


//--------------------- .nv.constant4             --------------------------
	.section	.nv.constant4,"a",@progbits
	.align	8
	.align		8
.nv.constant4:
        /*0000*/ 	.dword	vprintf
	.align		8
        /*0008*/ 	.dword	$str
	.align		8
        /*0010*/ 	.dword	$str$1


//--------------------- .text._Z6if_divv          --------------------------
	.section	.text._Z6if_divv,"ax",@progbits
	.align	128
        .global         _Z6if_divv
        .type           _Z6if_divv,@function
        .size           _Z6if_divv,(.L_x_6 - _Z6if_divv)
        .other          _Z6if_divv,@"STO_CUDA_ENTRY STV_DEFAULT"
_Z6if_divv:
.text._Z6if_divv:
[----:B------:R-:W0:Y:S01]  /*0000*/  LDC R1, c[0x0][0x37c] ;  /* 0x0000df00ff017b82 */ /* 0x000e220000000800 */
[----:B------:R-:W1:Y:S01]  /*0010*/  S2R R0, SR_CTAID.X ;  /* 0x0000000000007919 */ /* 0x000e620000002500 */
[----:B------:R-:W2:Y:S01]  /*0020*/  LDCU UR5, c[0x0][0x2fc] ;  /* 0x00005f80ff0577ac */ /* 0x000ea20008000800 */
[----:B0-----:R-:W-:Y:S01]  /*0030*/  VIADD R1, R1, 0xfffffff8 ;  /* 0xfffffff801017836 */ /* 0x001fe20000000000 */
[----:B------:R-:W1:Y:S01]  /*0040*/  S2R R3, SR_TID.X ;  /* 0x0000000000037919 */ /* 0x000e620000002100 */
[----:B------:R-:W1:Y:S01]  /*0050*/  LDCU UR6, c[0x0][0x360] ;  /* 0x00006c00ff0677ac */ /* 0x000e620008000800 */
[----:B------:R-:W0:Y:S02]  /*0060*/  LDCU UR4, c[0x0][0x2f8] ;  /* 0x00005f00ff0477ac */ /* 0x000e240008000800 */
[----:B0-----:R-:W-:-:S05]  /*0070*/  IADD3 R6, P1, PT, R1, UR4, RZ ;  /* 0x0000000401067c10 */ /* 0x001fca000ff3e0ff */
[----:B--2---:R-:W-:Y:S02]  /*0080*/  IMAD.X R7, RZ, RZ, UR5, P1 ;  /* 0x00000005ff077e24 */ /* 0x004fe400088e06ff */
[----:B-1----:R-:W-:-:S05]  /*0090*/  IMAD R0, R0, UR6, R3 ;  /* 0x0000000600007c24 */ /* 0x002fca000f8e0203 */
[----:B------:R0:W-:Y:S01]  /*00a0*/  STL [R1], R0 ;  /* 0x0000000001007387 */ /* 0x0001e20000100800 */
[----:B------:R-:W-:-:S04]  /*00b0*/  LOP3.LUT R2, R0, 0x1, RZ, 0xc0, !PT ;  /* 0x0000000100027812 */ /* 0x000fc800078ec0ff */
[----:B------:R-:W-:-:S13]  /*00c0*/  ISETP.NE.U32.AND P0, PT, R2, 0x1, PT ;  /* 0x000000010200780c */ /* 0x000fda0003f05070 */
[----:B0-----:R-:W-:Y:S05]  /*00d0*/  @!P0 BRA `(.L_x_0) ;  /* 0x0000000000208947 */ /* 0x001fea0003800000 */
[----:B------:R-:W-:Y:S01]  /*00e0*/  MOV R0, 0x0 ;  /* 0x0000000000007802 */ /* 0x000fe20000000f00 */
[----:B------:R-:W0:Y:S03]  /*00f0*/  LDCU.64 UR4, c[0x4][0x10] ;  /* 0x01000200ff0477ac */ /* 0x000e260008000a00 */
[----:B------:R1:W2:Y:S01]  /*0100*/  LDC.64 R2, c[0x4][R0] ;  /* 0x0100000000027b82 */ /* 0x0002a20000000a00 */
[----:B0-----:R-:W-:Y:S02]  /*0110*/  IMAD.U32 R4, RZ, RZ, UR4 ;  /* 0x00000004ff047e24 */ /* 0x001fe4000f8e00ff */
[----:B-1----:R-:W-:-:S07]  /*0120*/  IMAD.U32 R5, RZ, RZ, UR5 ;  /* 0x00000005ff057e24 */ /* 0x002fce000f8e00ff */
[----:B------:R-:W-:-:S07]  /*0130*/  LEPC R20, `(.L_x_1) ;  /* 0x000000001014794e */ /* 0x000fce0000000000 */
[----:B--2---:R-:W-:Y:S05]  /*0140*/  CALL.ABS.NOINC R2 ;  /* 0x0000000002007343 */ /* 0x004fea0003c00000 */
.L_x_1:
[----:B------:R-:W-:Y:S05]  /*0150*/  EXIT ;  /* 0x000000000000794d */ /* 0x000fea0003800000 */
.L_x_0:
[----:B------:R-:W-:Y:S01]  /*0160*/  MOV R0, 0x0 ;  /* 0x0000000000007802 */ /* 0x000fe20000000f00 */
[----:B------:R-:W0:Y:S03]  /*0170*/  LDCU.64 UR4, c[0x4][0x10] ;  /* 0x01000200ff0477ac */ /* 0x000e260008000a00 */
[----:B------:R1:W2:Y:S01]  /*0180*/  LDC.64 R2, c[0x4][R0] ;  /* 0x0100000000027b82 */ /* 0x0002a20000000a00 */
[----:B0-----:R-:W-:Y:S02]  /*0190*/  IMAD.U32 R4, RZ, RZ, UR4 ;  /* 0x00000004ff047e24 */ /* 0x001fe4000f8e00ff */
[----:B-1----:R-:W-:-:S07]  /*01a0*/  IMAD.U32 R5, RZ, RZ, UR5 ;  /* 0x00000005ff057e24 */ /* 0x002fce000f8e00ff */
[----:B------:R-:W-:-:S07]  /*01b0*/  LEPC R20, `(.L_x_2) ;  /* 0x000000001014794e */ /* 0x000fce0000000000 */
[----:B--2---:R-:W-:Y:S05]  /*01c0*/  CALL.ABS.NOINC R2 ;  /* 0x0000000002007343 */ /* 0x004fea0003c00000 */
.L_x_2:
[----:B------:R-:W-:Y:S05]  /*01d0*/  EXIT ;  /* 0x000000000000794d */ /* 0x000fea0003800000 */
.L_x_3:
[----:B------:R-:W-:-:S00]  /*01e0*/  BRA `(.L_x_3) ;  /* 0xfffffffc00fc7947 */ /* 0x000fc0000383ffff */
[----:B------:R-:W-:-:S00]  /*01f0*/  NOP ;  /* 0x0000000000007918 */ /* 0x000fc00000000000 */
        /* <DEDUP_REMOVED lines=8> */
.L_x_6:


//--------------------- .text._Z4vaddPf           --------------------------
	.section	.text._Z4vaddPf,"ax",@progbits
	.align	128
        .global         _Z4vaddPf
        .type           _Z4vaddPf,@function
        .size           _Z4vaddPf,(.L_x_7 - _Z4vaddPf)
        .other          _Z4vaddPf,@"STO_CUDA_ENTRY STV_DEFAULT"
_Z4vaddPf:
.text._Z4vaddPf:
[----:B------:R-:W0:Y:S01]  /*0000*/  LDC R1, c[0x0][0x37c] ;  /* 0x0000df00ff017b82 */ /* 0x000e220000000800 */
[----:B------:R-:W1:Y:S01]  /*0010*/  S2R R5, SR_TID.X ;  /* 0x0000000000057919 */ /* 0x000e620000002100 */
[----:B------:R-:W2:Y:S06]  /*0020*/  LDCU UR5, c[0x0][0x2fc] ;  /* 0x00005f80ff0577ac */ /* 0x000eac0008000800 */
[----:B------:R-:W3:Y:S01]  /*0030*/  S2UR UR4, SR_CTAID.X ;  /* 0x00000000000479c3 */ /* 0x000ee20000002500 */
[----:B0-----:R-:W-:Y:S01]  /*0040*/  VIADD R1, R1, 0xfffffff8 ;  /* 0xfffffff801017836 */ /* 0x001fe20000000000 */
[----:B------:R-:W-:Y:S01]  /*0050*/  MOV R0, 0x0 ;  /* 0x0000000000007802 */ /* 0x000fe20000000f00 */
[----:B------:R-:W0:Y:S05]  /*0060*/  LDCU.64 UR6, c[0x4][0x8] ;  /* 0x01000100ff0677ac */ /* 0x000e2a0008000a00 */
[----:B------:R-:W3:Y:S08]  /*0070*/  LDC R3, c[0x0][0x360] ;  /* 0x0000d800ff037b82 */ /* 0x000ef00000000800 */
[----:B------:R4:W5:Y:S01]  /*0080*/  LDC.64 R8, c[0x4][R0] ;  /* 0x0100000000087b82 */ /* 0x0009620000000a00 */
[----:B0-----:R-:W-:-:S02]  /*0090*/  IMAD.U32 R4, RZ, RZ, UR6 ;  /* 0x00000006ff047e24 */ /* 0x001fc4000f8e00ff */
[----:B---3--:R-:W-:Y:S01]  /*00a0*/  IMAD R2, R3, UR4, RZ ;  /* 0x0000000403027c24 */ /* 0x008fe2000f8e02ff */
[----:B------:R-:W0:Y:S03]  /*00b0*/  LDCU UR4, c[0x0][0x2f8] ;  /* 0x00005f00ff0477ac */ /* 0x000e260008000800 */
[----:B-1----:R-:W-:Y:S01]  /*00c0*/  IMAD R2, R2, 0x2, R5 ;  /* 0x0000000202027824 */ /* 0x002fe200078e0205 */
[----:B------:R-:W-:-:S04]  /*00d0*/  MOV R5, UR7 ;  /* 0x0000000700057c02 */ /* 0x000fc80008000f00 */
[----:B------:R-:W-:-:S05]  /*00e0*/  IADD3 R3, PT, PT, R2, R3, RZ ;  /* 0x0000000302037210 */ /* 0x000fca0007ffe0ff */
[----:B------:R4:W-:Y:S01]  /*00f0*/  STL.64 [R1], R2 ;  /* 0x0000000201007387 */ /* 0x0009e20000100a00 */
[----:B0-----:R-:W-:-:S05]  /*0100*/  IADD3 R6, P0, PT, R1, UR4, RZ ;  /* 0x0000000401067c10 */ /* 0x001fca000ff1e0ff */
[----:B--2--5:R-:W-:-:S08]  /*0110*/  IMAD.X R7, RZ, RZ, UR5, P0 ;  /* 0x00000005ff077e24 */ /* 0x024fd000080e06ff */
[----:B------:R-:W-:-:S07]  /*0120*/  LEPC R20, `(.L_x_4) ;  /* 0x000000001014794e */ /* 0x000fce0000000000 */
[----:B----4-:R-:W-:Y:S05]  /*0130*/  CALL.ABS.NOINC R8 ;  /* 0x0000000008007343 */ /* 0x010fea0003c00000 */
.L_x_4:
[----:B------:R-:W-:Y:S05]  /*0140*/  EXIT ;  /* 0x000000000000794d */ /* 0x000fea0003800000 */
.L_x_5:
        /* <DEDUP_REMOVED lines=11> */
.L_x_7:


//--------------------- .nv.global.init           --------------------------
	.section	.nv.global.init,"aw",@progbits
.nv.global.init:
	.type		$str$1,@object
	.size		$str$1,($str - $str$1)
$str$1:
        /*0000*/ 	.byte	0x69, 0x64, 0x78, 0x3a, 0x20, 0x25, 0x64, 0x00
	.type		$str,@object
	.size		$str,(.L_0 - $str)
$str:
        /*0008*/ 	.byte	0x69, 0x5f, 0x31, 0x3a, 0x25, 0x64, 0x20, 0x69, 0x5f, 0x32, 0x3a, 0x25, 0x64, 0x0a, 0x00
.L_0:


//--------------------- .nv.shared.reserved.0     --------------------------
	.section	.nv.shared.reserved.0,"aw",@nobits
	.weak		__nv_reservedSMEM_offset_0_alias
	.size		__nv_reservedSMEM_offset_0_alias, 0, 64
	.other		__nv_reservedSMEM_offset_0_alias,@"STO_CUDA_RESERVED_SHARED STV_DEFAULT"
__nv_reservedSMEM_offset_0_alias:
	.zero		0
	.zero		64


//--------------------- .nv.constant0._Z6if_divv  --------------------------
	.section	.nv.constant0._Z6if_divv,"a",@progbits
	.sectionflags	@""
	.align	4
.nv.constant0._Z6if_divv:
	.zero		896


//--------------------- .nv.constant0._Z4vaddPf   --------------------------
	.section	.nv.constant0._Z4vaddPf,"a",@progbits
	.sectionflags	@""
	.align	4
.nv.constant0._Z4vaddPf:
	.zero		904


//--------------------- SYMBOLS --------------------------

	.type		.nv.reservedSmem.offset0,@object
	.size		.nv.reservedSmem.offset0,0x4
	.type		vprintf,@function
